	.headerflags	@"EF_CUDA_TEXMODE_UNIFIED EF_CUDA_64BIT_ADDRESS EF_CUDA_ACCELERATORS EF_CUDA_SM90 EF_CUDA_VIRTUAL_SM(EF_CUDA_SM90)"
	.elftype	@"ET_EXEC"


//--------------------- .nv.info                  --------------------------
	.section	.nv.info,"",@"SHT_CUDA_INFO"
	.align	4


	//----- nvinfo : EIATTR_REGCOUNT
	.align		4
        /*0000*/ 	.byte	0x04, 0x2f
        /*0002*/ 	.short	(.L_1 - .L_0)
	.align		4
.L_0:
        /*0004*/ 	.word	index@(triton_poi_fused_eq_1)
        /*0008*/ 	.word	0x0000000a


	//----- nvinfo : EIATTR_MIN_STACK_SIZE
	.align		4
.L_1:
        /*000c*/ 	.byte	0x04, 0x12
        /*000e*/ 	.short	(.L_3 - .L_2)
	.align		4
.L_2:
        /*0010*/ 	.word	index@(triton_poi_fused_eq_1)
        /*0014*/ 	.word	0x00000000


	//----- nvinfo : EIATTR_FRAME_SIZE
	.align		4
.L_3:
        /*0018*/ 	.byte	0x04, 0x11
        /*001a*/ 	.short	(.L_5 - .L_4)
	.align		4
.L_4:
        /*001c*/ 	.word	index@(triton_poi_fused_eq_1)
        /*0020*/ 	.word	0x00000000


	//----- nvinfo : EIATTR_MIN_STACK_SIZE
	.align		4
.L_5:
        /*0024*/ 	.byte	0x04, 0x12
        /*0026*/ 	.short	(.L_7 - .L_6)
	.align		4
.L_6:
        /*0028*/ 	.word	index@(triton_poi_fused_eq_1)
        /*002c*/ 	.word	0x00000000
.L_7:


//--------------------- .nv.info.triton_poi_fused_eq_1 --------------------------
	.section	.nv.info.triton_poi_fused_eq_1,"",@"SHT_CUDA_INFO"
	.sectionflags	@""
	.align	4


	//----- nvinfo : EIATTR_CUDA_API_VERSION
	.align		4
        /*0000*/ 	.byte	0x04, 0x37
        /*0002*/ 	.short	(.L_9 - .L_8)
.L_8:
        /*0004*/ 	.word	0x0000007c


	//----- nvinfo : EIATTR_KPARAM_INFO
	.align		4
.L_9:
        /*0008*/ 	.byte	0x04, 0x17
        /*000a*/ 	.short	(.L_11 - .L_10)
.L_10:
        /*000c*/ 	.word	0x00000000
        /*0010*/ 	.short	0x0002
        /*0012*/ 	.short	0x0010
        /*0014*/ 	.byte	0x00, 0xf0, 0x11, 0x00


	//----- nvinfo : EIATTR_KPARAM_INFO
	.align		4
.L_11:
        /*0018*/ 	.byte	0x04, 0x17
        /*001a*/ 	.short	(.L_13 - .L_12)
.L_12:
        /*001c*/ 	.word	0x00000000
        /*0020*/ 	.short	0x0001
        /*0022*/ 	.short	0x0008
        /*0024*/ 	.byte	0x00, 0xf4, 0x21, 0x00


	//----- nvinfo : EIATTR_KPARAM_INFO
	.align		4
.L_13:
        /*0028*/ 	.byte	0x04, 0x17
        /*002a*/ 	.short	(.L_15 - .L_14)
.L_14:
        /*002c*/ 	.word	0x00000000
        /*0030*/ 	.short	0x0000
        /*0032*/ 	.short	0x0000
        /*0034*/ 	.byte	0x00, 0xf4, 0x21, 0x00


	//----- nvinfo : EIATTR_SPARSE_MMA_MASK
	.align		4
.L_15:
        /*0038*/ 	.byte	0x03, 0x50
        /*003a*/ 	.short	0x0000


	//----- nvinfo : EIATTR_MAXREG_COUNT
	.align		4
        /*003c*/ 	.byte	0x03, 0x1b
        /*003e*/ 	.short	0x00ff


	//----- nvinfo : EIATTR_EXIT_INSTR_OFFSETS
	.align		4
        /*0040*/ 	.byte	0x04, 0x1c
        /*0042*/ 	.short	(.L_17 - .L_16)


	//   ....[0]....
.L_16:
        /*0044*/ 	.word	0x00000140


	//   ....[1]....
        /*0048*/ 	.word	0x00000160


	//----- nvinfo : EIATTR_REQNTID
	.align		4
.L_17:
        /*004c*/ 	.byte	0x04, 0x10
        /*004e*/ 	.short	(.L_19 - .L_18)
.L_18:
        /*0050*/ 	.word	0x00000080
        /*0054*/ 	.word	0x00000001
        /*0058*/ 	.word	0x00000001


	//----- nvinfo : EIATTR_CBANK_PARAM_SIZE
	.align		4
.L_19:
        /*005c*/ 	.byte	0x03, 0x19
        /*005e*/ 	.short	0x0014


	//----- nvinfo : EIATTR_PARAM_CBANK
	.align		4
        /*0060*/ 	.byte	0x04, 0x0a
        /*0062*/ 	.short	(.L_21 - .L_20)
	.align		4
.L_20:
        /*0064*/ 	.word	index@(.nv.constant0.triton_poi_fused_eq_1)
        /*0068*/ 	.short	0x0210
        /*006a*/ 	.short	0x0014


	//----- nvinfo : EIATTR_SW_WAR
	.align		4
.L_21:
        /*006c*/ 	.byte	0x04, 0x36
        /*006e*/ 	.short	(.L_23 - .L_22)
.L_22:
        /*0070*/ 	.word	0x00000008
.L_23:


//--------------------- .nv.callgraph             --------------------------
	.section	.nv.callgraph,"",@"SHT_CUDA_CALLGRAPH"
	.align	4
	.sectionentsize	8
	.align		4
        /*0000*/ 	.word	0x00000000
	.align		4
        /*0004*/ 	.word	0xffffffff
	.align		4
        /*0008*/ 	.word	0x00000000
	.align		4
        /*000c*/ 	.word	0xfffffffe
	.align		4
        /*0010*/ 	.word	0x00000000
	.align		4
        /*0014*/ 	.word	0xfffffffd
	.align		4
        /*0018*/ 	.word	0x00000000
	.align		4
        /*001c*/ 	.word	0xfffffffc


//--------------------- .text.triton_poi_fused_eq_1 --------------------------
	.section	.text.triton_poi_fused_eq_1,"ax",@progbits
	.align	128
        .global         triton_poi_fused_eq_1
        .type           triton_poi_fused_eq_1,@function
        .size           triton_poi_fused_eq_1,(.L_x_1 - triton_poi_fused_eq_1)
        .other          triton_poi_fused_eq_1,@"STO_CUDA_ENTRY STV_DEFAULT"
triton_poi_fused_eq_1:
.text.triton_poi_fused_eq_1:
[----:B------:R-:W0:Y:S02]  /*0000*/  LDC R1, c[0x0][0x28] ;  /* 0x00000a00ff017b82 */ /* 0x000e240000000800 */
[----:B------:R-:W1:Y:S01]  /*0010*/  S2R R0, SR_TID.X ;  /* 0x0000000000007919 */ /* 0x000e620000002100 */
[----:B------:R-:W2:Y:S01]  /*0020*/  LDC.64 R2, c[0x0][0x210] ;  /* 0x00008400ff027b82 */ /* 0x000ea20000000a00 */
[----:B------:R-:W-:Y:S01]  /*0030*/  CS2R R6, SRZ ;  /* 0x0000000000067805 */ /* 0x000fe2000001ff00 */
[----:B------:R-:W-:Y:S01]  /*0040*/  ULDC.64 UR4, c[0x0][0x208] ;  /* 0x0000820000047ab9 */ /* 0x000fe20000000a00 */
[----:B------:R-:W3:Y:S01]  /*0050*/  S2R R5, SR_CTAID.X ;  /* 0x0000000000057919 */ /* 0x000ee20000002500 */
[----:B------:R-:W-:Y:S01]  /*0060*/  ULDC.64 UR6, c[0x0][0x218] ;  /* 0x0000860000067ab9 */ /* 0x000fe20000000a00 */
[----:B-1----:R-:W-:-:S05]  /*0070*/  IMAD.SHL.U32 R0, R0, 0x2, RZ ;  /* 0x0000000200007824 */ /* 0x002fca00078e00ff */
[----:B------:R-:W-:-:S05]  /*0080*/  LOP3.LUT R0, R0, 0xfe, RZ, 0xc0, !PT ;  /* 0x000000fe00007812 */ /* 0x000fca00078ec0ff */
[----:B---3--:R-:W-:-:S04]  /*0090*/  IMAD R5, R5, 0x100, R0 ;  /* 0x0000010005057824 */ /* 0x008fc800078e0200 */
[C---:B--2---:R-:W-:Y:S01]  /*00a0*/  IMAD.WIDE R2, R5.reuse, 0x4, R2 ;  /* 0x0000000405027825 */ /* 0x044fe200078e0202 */
[----:B------:R-:W-:-:S13]  /*00b0*/  ISETP.GE.AND P2, PT, R5, 0x100, PT ;  /* 0x000001000500780c */ /* 0x000fda0003f46270 */
[----:B------:R-:W2:Y:S01]  /*00c0*/  @!P2 LDG.E.64 R6, desc[UR4][R2.64] ;  /* 0x000000040206a981 */ /* 0x000ea2000c1e1b00 */
[----:B------:R-:W-:-:S04]  /*00d0*/  IADD3 R4, P3, R5, UR6, RZ ;  /* 0x0000000605047c10 */ /* 0x000fc8000ff7e0ff */
[----:B------:R-:W-:Y:S02]  /*00e0*/  LEA.HI.X.SX32 R5, R5, UR7, 0x1, P3 ;  /* 0x0000000705057c11 */ /* 0x000fe400098f0eff */
[----:B--2---:R-:W-:Y:S02]  /*00f0*/  FSETP.NEU.AND P1, PT, R6, -1, PT ;  /* 0xbf8000000600780b */ /* 0x004fe40003f2d000 */
[----:B------:R-:W-:Y:S02]  /*0100*/  FSETP.NEU.AND P0, PT, R7, -1, PT ;  /* 0xbf8000000700780b */ /* 0x000fe40003f0d000 */
[----:B------:R-:W-:Y:S02]  /*0110*/  SEL R0, RZ, 0x1, P1 ;  /* 0x00000001ff007807 */ /* 0x000fe40000800000 */
[----:B------:R-:W-:-:S05]  /*0120*/  SEL R7, RZ, 0x100, P0 ;  /* 0x00000100ff077807 */ /* 0x000fca0000000000 */
[----:B------:R-:W-:Y:S01]  /*0130*/  IMAD.IADD R7, R0, 0x1, R7 ;  /* 0x0000000100077824 */ /* 0x000fe200078e0207 */
[----:B------:R-:W-:Y:S06]  /*0140*/  @P2 EXIT ;  /* 0x000000000000294d */ /* 0x000fec0003800000 */
[----:B------:R-:W-:Y:S01]  /*0150*/  STG.E.U16 desc[UR4][R4.64], R7 ;  /* 0x0000000704007986 */ /* 0x000fe2000c101504 */
[----:B------:R-:W-:Y:S05]  /*0160*/  EXIT ;  /* 0x000000000000794d */ /* 0x000fea0003800000 */
.L_x_0:
[----:B------:R-:W-:-:S00]  /*0170*/  BRA `(.L_x_0) ;  /* 0xfffffffc00fc7947 */ /* 0x000fc0000383ffff */
[----:B------:R-:W-:-:S00]  /*0180*/  NOP ;  /* 0x0000000000007918 */ /* 0x000fc00000000000 */
[----:B------:R-:W-:-:S00]  /*0190*/  NOP ;  /* 0x0000000000007918 */ /* 0x000fc00000000000 */
[----:B------:R-:W-:-:S00]  /*01a0*/  NOP ;  /* 0x0000000000007918 */ /* 0x000fc00000000000 */
[----:B------:R-:W-:-:S00]  /*01b0*/  NOP ;  /* 0x0000000000007918 */ /* 0x000fc00000000000 */
[----:B------:R-:W-:-:S00]  /*01c0*/  NOP ;  /* 0x0000000000007918 */ /* 0x000fc00000000000 */
[----:B------:R-:W-:-:S00]  /*01d0*/  NOP ;  /* 0x0000000000007918 */ /* 0x000fc00000000000 */
[----:B------:R-:W-:-:S00]  /*01e0*/  NOP ;  /* 0x0000000000007918 */ /* 0x000fc00000000000 */
[----:B------:R-:W-:-:S00]  /*01f0*/  NOP ;  /* 0x0000000000007918 */ /* 0x000fc00000000000 */
.L_x_1:


//--------------------- .nv.constant0.triton_poi_fused_eq_1 --------------------------
	.section	.nv.constant0.triton_poi_fused_eq_1,"a",@progbits
	.sectionflags	@""
	.align	4
.nv.constant0.triton_poi_fused_eq_1:
	.zero		548
